//
// Generated by NVIDIA NVVM Compiler
//
// Compiler Build ID: CL-36424714
// Cuda compilation tools, release 13.0, V13.0.88
// Based on NVVM 20.0.0
//

.version 9.0
.target sm_100
.address_size 64

	// .globl	_Z13reduce_kernelPKiPij
.extern .shared .align 16 .b8 sdata[];

.visible .entry _Z13reduce_kernelPKiPij(
	.param .u64 .ptr .align 1 _Z13reduce_kernelPKiPij_param_0,
	.param .u64 .ptr .align 1 _Z13reduce_kernelPKiPij_param_1,
	.param .u32 _Z13reduce_kernelPKiPij_param_2
)
{
	.reg .pred 	%p<8>;
	.reg .b32 	%r<20>;
	.reg .b64 	%rd<9>;

	ld.param.u64 	%rd1, [_Z13reduce_kernelPKiPij_param_0];
	ld.param.u64 	%rd2, [_Z13reduce_kernelPKiPij_param_1];
	ld.param.u32 	%r8, [_Z13reduce_kernelPKiPij_param_2];
	mov.u32 	%r1, %ctaid.x;
	mov.u32 	%r19, %ntid.x;
	mov.u32 	%r3, %tid.x;
	mad.lo.s32 	%r4, %r1, %r19, %r3;
	setp.ge.u32 	%p1, %r4, %r8;
	shl.b32 	%r9, %r3, 2;
	mov.u32 	%r10, sdata;
	add.s32 	%r5, %r10, %r9;
	@%p1 bra 	$L__BB0_2;
	cvta.to.global.u64 	%rd3, %rd1;
	mul.wide.u32 	%rd4, %r4, 4;
	add.s64 	%rd5, %rd3, %rd4;
	ld.global.u32 	%r11, [%rd5];
	st.shared.u32 	[%r5], %r11;
$L__BB0_2:
	bar.sync 	0;
	setp.lt.u32 	%p2, %r19, 2;
	@%p2 bra 	$L__BB0_6;
$L__BB0_3:
	shr.u32 	%r7, %r19, 1;
	setp.ge.u32 	%p3, %r3, %r7;
	add.s32 	%r12, %r7, %r4;
	setp.ge.u32 	%p4, %r12, %r8;
	or.pred  	%p5, %p3, %p4;
	@%p5 bra 	$L__BB0_5;
	shl.b32 	%r13, %r7, 2;
	add.s32 	%r14, %r5, %r13;
	ld.shared.u32 	%r15, [%r14];
	ld.shared.u32 	%r16, [%r5];
	add.s32 	%r17, %r16, %r15;
	st.shared.u32 	[%r5], %r17;
$L__BB0_5:
	bar.sync 	0;
	setp.gt.u32 	%p6, %r19, 3;
	mov.u32 	%r19, %r7;
	@%p6 bra 	$L__BB0_3;
$L__BB0_6:
	setp.ne.s32 	%p7, %r3, 0;
	@%p7 bra 	$L__BB0_8;
	ld.shared.u32 	%r18, [sdata];
	cvta.to.global.u64 	%rd6, %rd2;
	mul.wide.u32 	%rd7, %r1, 4;
	add.s64 	%rd8, %rd6, %rd7;
	st.global.u32 	[%rd8], %r18;
$L__BB0_8:
	ret;

}


// ===== COMPILED SASS (sm_100) =====

	.target	sm_100

	.elftype	@"ET_EXEC"


//--------------------- .note.nv.tkinfo           --------------------------
	.section	.note.nv.tkinfo,"",@"SHT_NOTE"
	.sectionflags	@"SHF_NOTE_NV_TKINFO"
	.tkinfo
        /*0018*/ 	.word	0x00000002
        /*0030*/ 	.string	""
        /*0030*/ 	.string	"ptxas"
        /*0030*/ 	.string	"Cuda compilation tools, release 13.0, V13.0.88"
        /*0030*/ 	.string	"Build cuda_13.0.r13.0/compiler.36424714_0"
        /*0030*/ 	.string	"-arch sm_100 -m 64 "



//--------------------- .note.nv.cuinfo           --------------------------
	.section	.note.nv.cuinfo,"",@"SHT_NOTE"
	.sectionflags	@"SHF_NOTE_NV_CUINFO"
        /*0018*/ 	.short	0x0002
        /*001a*/ 	.short	0x0064
        /*001c*/ 	.short	0x0082
	.zero		2


//--------------------- .nv.info                  --------------------------
	.section	.nv.info,"",@"SHT_CUDA_INFO"
	.align	4


	//----- nvinfo : EIATTR_REGCOUNT
	.align		4
        /*0000*/ 	.byte	0x04, 0x2f
        /*0002*/ 	.short	(.L_1 - .L_0)
	.align		4
.L_0:
        /*0004*/ 	.word	index@(_Z13reduce_kernelPKiPij)
        /*0008*/ 	.word	0x0000000c


	//----- nvinfo : EIATTR_FRAME_SIZE
	.align		4
.L_1:
        /*000c*/ 	.byte	0x04, 0x11
        /*000e*/ 	.short	(.L_3 - .L_2)
	.align		4
.L_2:
        /*0010*/ 	.word	index@(_Z13reduce_kernelPKiPij)
        /*0014*/ 	.word	0x00000000


	//----- nvinfo : EIATTR_MIN_STACK_SIZE
	.align		4
.L_3:
        /*0018*/ 	.byte	0x04, 0x12
        /*001a*/ 	.short	(.L_5 - .L_4)
	.align		4
.L_4:
        /*001c*/ 	.word	index@(_Z13reduce_kernelPKiPij)
        /*0020*/ 	.word	0x00000000
.L_5:


//--------------------- .nv.compat                --------------------------
	.section	.nv.compat,"",@"SHT_CUDA_COMPAT_INFO"
	.align	4
        /*0000*/ 	.byte	0x02, 0x09, 0x00, 0x00, 0x02, 0x02, 0x01, 0x00, 0x02, 0x05, 0x05, 0x00, 0x03, 0x07, 0x01, 0x01
        /*0010*/ 	.byte	0x02, 0x03, 0x00, 0x00, 0x02, 0x06, 0x01, 0x00, 0x04, 0x0b, 0x08, 0x00, 0x09, 0x00, 0x00, 0x00
        /*0020*/ 	.byte	0x00, 0x00, 0x00, 0x00


//--------------------- .nv.info._Z13reduce_kernelPKiPij --------------------------
	.section	.nv.info._Z13reduce_kernelPKiPij,"",@"SHT_CUDA_INFO"
	.sectionflags	@""
	.align	4


	//----- nvinfo : EIATTR_CUDA_API_VERSION
	.align		4
        /*0000*/ 	.byte	0x04, 0x37
        /*0002*/ 	.short	(.L_7 - .L_6)
.L_6:
        /*0004*/ 	.word	0x00000082


	//----- nvinfo : EIATTR_KPARAM_INFO
	.align		4
.L_7:
        /*0008*/ 	.byte	0x04, 0x17
        /*000a*/ 	.short	(.L_9 - .L_8)
.L_8:
        /*000c*/ 	.word	0x00000000
        /*0010*/ 	.short	0x0002
        /*0012*/ 	.short	0x0010
        /*0014*/ 	.byte	0x00, 0xf0, 0x11, 0x00


	//----- nvinfo : EIATTR_KPARAM_INFO
	.align		4
.L_9:
        /*0018*/ 	.byte	0x04, 0x17
        /*001a*/ 	.short	(.L_11 - .L_10)
.L_10:
        /*001c*/ 	.word	0x00000000
        /*0020*/ 	.short	0x0001
        /*0022*/ 	.short	0x0008
        /*0024*/ 	.byte	0x00, 0xf5, 0x21, 0x00


	//----- nvinfo : EIATTR_KPARAM_INFO
	.align		4
.L_11:
        /*0028*/ 	.byte	0x04, 0x17
        /*002a*/ 	.short	(.L_13 - .L_12)
.L_12:
        /*002c*/ 	.word	0x00000000
        /*0030*/ 	.short	0x0000
        /*0032*/ 	.short	0x0000
        /*0034*/ 	.byte	0x00, 0xf5, 0x21, 0x00


	//----- nvinfo : EIATTR_SPARSE_MMA_MASK
	.align		4
.L_13:
        /*0038*/ 	.byte	0x03, 0x50
        /*003a*/ 	.short	0x0000


	//----- nvinfo : EIATTR_MAXREG_COUNT
	.align		4
        /*003c*/ 	.byte	0x03, 0x1b
        /*003e*/ 	.short	0x00ff


	//----- nvinfo : EIATTR_NUM_BARRIERS
	.align		4
        /*0040*/ 	.byte	0x02, 0x4c
        /*0042*/ 	.byte	0x01
	.zero		1


	//----- nvinfo : EIATTR_MERCURY_ISA_VERSION
	.align		4
        /*0044*/ 	.byte	0x03, 0x5f
        /*0046*/ 	.short	0x0101


	//----- nvinfo : EIATTR_VRC_CTA_INIT_COUNT
	.align		4
        /*0048*/ 	.byte	0x02, 0x4a
	.zero		1
	.zero		1


	//----- nvinfo : EIATTR_EXIT_INSTR_OFFSETS
	.align		4
        /*004c*/ 	.byte	0x04, 0x1c
        /*004e*/ 	.short	(.L_15 - .L_14)


	//   ....[0]....
.L_14:
        /*0050*/ 	.word	0x00000240


	//   ....[1]....
        /*0054*/ 	.word	0x000002c0


	//----- nvinfo : EIATTR_CBANK_PARAM_SIZE
	.align		4
.L_15:
        /*0058*/ 	.byte	0x03, 0x19
        /*005a*/ 	.short	0x0014


	//----- nvinfo : EIATTR_PARAM_CBANK
	.align		4
        /*005c*/ 	.byte	0x04, 0x0a
        /*005e*/ 	.short	(.L_17 - .L_16)
	.align		4
.L_16:
        /*0060*/ 	.word	index@(.nv.constant0._Z13reduce_kernelPKiPij)
        /*0064*/ 	.short	0x0380
        /*0066*/ 	.short	0x0014


	//----- nvinfo : EIATTR_SW_WAR
	.align		4
.L_17:
        /*0068*/ 	.byte	0x04, 0x36
        /*006a*/ 	.short	(.L_19 - .L_18)
.L_18:
        /*006c*/ 	.word	0x00000008
.L_19:


//--------------------- .nv.callgraph             --------------------------
	.section	.nv.callgraph,"",@"SHT_CUDA_CALLGRAPH"
	.align	4
	.sectionentsize	8
	.align		4
        /*0000*/ 	.word	0x00000000
	.align		4
        /*0004*/ 	.word	0xffffffff
	.align		4
        /*0008*/ 	.word	0x00000000
	.align		4
        /*000c*/ 	.word	0xfffffffe
	.align		4
        /*0010*/ 	.word	0x00000000
	.align		4
        /*0014*/ 	.word	0xfffffffd
	.align		4
        /*0018*/ 	.word	0x00000000
	.align		4
        /*001c*/ 	.word	0xfffffffc


//--------------------- .text._Z13reduce_kernelPKiPij --------------------------
	.section	.text._Z13reduce_kernelPKiPij,"ax",@progbits
	.align	128
        .global         _Z13reduce_kernelPKiPij
        .type           _Z13reduce_kernelPKiPij,@function
        .size           _Z13reduce_kernelPKiPij,(.L_x_3 - _Z13reduce_kernelPKiPij)
        .other          _Z13reduce_kernelPKiPij,@"STO_CUDA_ENTRY STV_DEFAULT"
_Z13reduce_kernelPKiPij:
.text._Z13reduce_kernelPKiPij:
[----:B------:R-:W-:Y:S01]  /*0000*/  LDC R1, c[0x0][0x37c] ;  /* 0x0000df00ff017b82 */ /* 0x000fe20000000800 */
[----:B------:R-:W0:Y:S01]  /*0010*/  S2R R7, SR_CTAID.X ;  /* 0x0000000000077919 */ /* 0x000e220000002500 */
[----:B------:R-:W0:Y:S01]  /*0020*/  LDCU UR8, c[0x0][0x360] ;  /* 0x00006c00ff0877ac */ /* 0x000e220008000800 */
[----:B------:R-:W0:Y:S01]  /*0030*/  S2R R6, SR_TID.X ;  /* 0x0000000000067919 */ /* 0x000e220000002100 */
[----:B------:R-:W1:Y:S01]  /*0040*/  LDCU UR4, c[0x0][0x390] ;  /* 0x00007200ff0477ac */ /* 0x000e620008000800 */
[----:B------:R-:W2:Y:S01]  /*0050*/  LDCU.64 UR6, c[0x0][0x358] ;  /* 0x00006b00ff0677ac */ /* 0x000ea20008000a00 */
[----:B0-----:R-:W-:-:S05]  /*0060*/  IMAD R5, R7, UR8, R6 ;  /* 0x0000000807057c24 */ /* 0x001fca000f8e0206 */
[----:B-1----:R-:W-:-:S13]  /*0070*/  ISETP.GE.U32.AND P0, PT, R5, UR4, PT ;  /* 0x0000000405007c0c */ /* 0x002fda000bf06070 */
[----:B------:R-:W0:Y:S02]  /*0080*/  @!P0 LDC.64 R2, c[0x0][0x380] ;  /* 0x0000e000ff028b82 */ /* 0x000e240000000a00 */
[----:B0-----:R-:W-:-:S06]  /*0090*/  @!P0 IMAD.WIDE.U32 R2, R5, 0x4, R2 ;  /* 0x0000000405028825 */ /* 0x001fcc00078e0002 */
[----:B--2---:R-:W2:Y:S01]  /*00a0*/  @!P0 LDG.E R3, desc[UR6][R2.64] ;  /* 0x0000000602038981 */ /* 0x004ea2000c1e1900 */
[----:B------:R-:W0:Y:S01]  /*00b0*/  S2UR UR5, SR_CgaCtaId ;  /* 0x00000000000579c3 */ /* 0x000e220000008800 */
[----:B------:R-:W-:Y:S01]  /*00c0*/  IMAD.U32 R4, RZ, RZ, UR8 ;  /* 0x00000008ff047e24 */ /* 0x000fe2000f8e00ff */
[----:B------:R-:W-:Y:S01]  /*00d0*/  UMOV UR4, 0x400 ;  /* 0x0000040000047882 */ /* 0x000fe20000000000 */
[----:B------:R-:W-:-:S03]  /*00e0*/  ISETP.NE.AND P1, PT, R6, RZ, PT ;  /* 0x000000ff0600720c */ /* 0x000fc60003f25270 */
[----:B------:R-:W-:Y:S01]  /*00f0*/  ISETP.GE.U32.AND P2, PT, R4, 0x2, PT ;  /* 0x000000020400780c */ /* 0x000fe20003f46070 */
[----:B0-----:R-:W-:-:S06]  /*0100*/  ULEA UR4, UR5, UR4, 0x18 ;  /* 0x0000000405047291 */ /* 0x001fcc000f8ec0ff */
[----:B------:R-:W-:-:S05]  /*0110*/  LEA R0, R6, UR4, 0x2 ;  /* 0x0000000406007c11 */ /* 0x000fca000f8e10ff */
[----:B--2---:R0:W-:Y:S01]  /*0120*/  @!P0 STS [R0], R3 ;  /* 0x0000000300008388 */ /* 0x0041e20000000800 */
[----:B------:R-:W-:Y:S06]  /*0130*/  BAR.SYNC.DEFER_BLOCKING 0x0 ;  /* 0x0000000000007b1d */ /* 0x000fec0000010000 */
[----:B------:R-:W-:Y:S05]  /*0140*/  @!P2 BRA `(.L_x_0) ;  /* 0x00000000003ca947 */ /* 0x000fea0003800000 */
[----:B------:R-:W1:Y:S01]  /*0150*/  LDCU UR4, c[0x0][0x390] ;  /* 0x00007200ff0477ac */ /* 0x000e620008000800 */
[----:B------:R-:W-:Y:S01]  /*0160*/  NOP ;  /* 0x0000000000007918 */ /* 0x000fe20000000000 */
.L_x_1:
[----:B------:R-:W-:-:S05]  /*0170*/  SHF.R.U32.HI R9, RZ, 0x1, R4 ;  /* 0x00000001ff097819 */ /* 0x000fca0000011604 */
[----:B------:R-:W-:-:S05]  /*0180*/  IMAD.IADD R2, R5, 0x1, R9 ;  /* 0x0000000105027824 */ /* 0x000fca00078e0209 */
[----:B-1----:R-:W-:-:S04]  /*0190*/  ISETP.GE.U32.AND P0, PT, R2, UR4, PT ;  /* 0x0000000402007c0c */ /* 0x002fc8000bf06070 */
[----:B------:R-:W-:-:S13]  /*01a0*/  ISETP.GE.U32.OR P0, PT, R6, R9, P0 ;  /* 0x000000090600720c */ /* 0x000fda0000706470 */
[----:B------:R-:W-:Y:S01]  /*01b0*/  @!P0 IMAD R2, R9, 0x4, R0 ;  /* 0x0000000409028824 */ /* 0x000fe200078e0200 */
[----:B0-----:R-:W-:Y:S05]  /*01c0*/  @!P0 LDS R3, [R0] ;  /* 0x0000000000038984 */ /* 0x001fea0000000800 */
[----:B------:R-:W0:Y:S02]  /*01d0*/  @!P0 LDS R2, [R2] ;  /* 0x0000000002028984 */ /* 0x000e240000000800 */
[----:B0-----:R-:W-:-:S05]  /*01e0*/  @!P0 IMAD.IADD R3, R2, 0x1, R3 ;  /* 0x0000000102038824 */ /* 0x001fca00078e0203 */
[----:B------:R2:W-:Y:S01]  /*01f0*/  @!P0 STS [R0], R3 ;  /* 0x0000000300008388 */ /* 0x0005e20000000800 */
[----:B------:R-:W-:Y:S01]  /*0200*/  BAR.SYNC.DEFER_BLOCKING 0x0 ;  /* 0x0000000000007b1d */ /* 0x000fe20000010000 */
[----:B------:R-:W-:Y:S01]  /*0210*/  ISETP.GT.U32.AND P0, PT, R4, 0x3, PT ;  /* 0x000000030400780c */ /* 0x000fe20003f04070 */
[----:B------:R-:W-:-:S12]  /*0220*/  IMAD.MOV.U32 R4, RZ, RZ, R9 ;  /* 0x000000ffff047224 */ /* 0x000fd800078e0009 */
[----:B--2---:R-:W-:Y:S05]  /*0230*/  @P0 BRA `(.L_x_1) ;  /* 0xfffffffc00cc0947 */ /* 0x004fea000383ffff */
.L_x_0:
[----:B------:R-:W-:Y:S05]  /*0240*/  @P1 EXIT ;  /* 0x000000000000194d */ /* 0x000fea0003800000 */
[----:B------:R-:W1:Y:S01]  /*0250*/  S2UR UR5, SR_CgaCtaId ;  /* 0x00000000000579c3 */ /* 0x000e620000008800 */
[----:B------:R-:W-:-:S07]  /*0260*/  UMOV UR4, 0x400 ;  /* 0x0000040000047882 */ /* 0x000fce0000000000 */
[----:B0-----:R-:W0:Y:S01]  /*0270*/  LDC.64 R2, c[0x0][0x388] ;  /* 0x0000e200ff027b82 */ /* 0x001e220000000a00 */
[----:B-1----:R-:W-:Y:S01]  /*0280*/  ULEA UR4, UR5, UR4, 0x18 ;  /* 0x0000000405047291 */ /* 0x002fe2000f8ec0ff */
[----:B0-----:R-:W-:-:S08]  /*0290*/  IMAD.WIDE.U32 R2, R7, 0x4, R2 ;  /* 0x0000000407027825 */ /* 0x001fd000078e0002 */
[----:B------:R-:W0:Y:S04]  /*02a0*/  LDS R5, [UR4] ;  /* 0x00000004ff057984 */ /* 0x000e280008000800 */
[----:B0-----:R-:W-:Y:S01]  /*02b0*/  STG.E desc[UR6][R2.64], R5 ;  /* 0x0000000502007986 */ /* 0x001fe2000c101906 */
[----:B------:R-:W-:Y:S05]  /*02c0*/  EXIT ;  /* 0x000000000000794d */ /* 0x000fea0003800000 */
.L_x_2:
[----:B------:R-:W-:-:S00]  /*02d0*/  BRA `(.L_x_2) ;  /* 0xfffffffc00fc7947 */ /* 0x000fc0000383ffff */
[----:B------:R-:W-:-:S00]  /*02e0*/  NOP ;  /* 0x0000000000007918 */ /* 0x000fc00000000000 */
        /* <DEDUP_REMOVED lines=9> */
.L_x_3:


//--------------------- .nv.shared._Z13reduce_kernelPKiPij --------------------------
	.section	.nv.shared._Z13reduce_kernelPKiPij,"aw",@nobits
	.sectionflags	@""
	.align	16
	.zero		1024


//--------------------- .nv.shared.reserved.0     --------------------------
	.section	.nv.shared.reserved.0,"aw",@nobits
	.weak		__nv_reservedSMEM_offset_0_alias
	.size		__nv_reservedSMEM_offset_0_alias, 0, 64
	.other		__nv_reservedSMEM_offset_0_alias,@"STO_CUDA_RESERVED_SHARED STV_DEFAULT"
__nv_reservedSMEM_offset_0_alias:
	.zero		0
	.zero		64


//--------------------- .nv.constant0._Z13reduce_kernelPKiPij --------------------------
	.section	.nv.constant0._Z13reduce_kernelPKiPij,"a",@progbits
	.sectionflags	@""
	.align	4
.nv.constant0._Z13reduce_kernelPKiPij:
	.zero		916


//--------------------- SYMBOLS --------------------------

	.type		.nv.reservedSmem.offset0,@object
	.size		.nv.reservedSmem.offset0,0x4
	.type		.nv.reservedSmem.cap,@object
	.size		.nv.reservedSmem.cap,0x4
